	.headerflags	@"EF_CUDA_TEXMODE_UNIFIED EF_CUDA_64BIT_ADDRESS EF_CUDA_ACCELERATORS EF_CUDA_SM90 EF_CUDA_VIRTUAL_SM(EF_CUDA_SM90)"
	.elftype	@"ET_EXEC"


//--------------------- .nv.info                  --------------------------
	.section	.nv.info,"",@"SHT_CUDA_INFO"
	.align	4


	//----- nvinfo : EIATTR_REGCOUNT
	.align		4
        /*0000*/ 	.byte	0x04, 0x2f
        /*0002*/ 	.short	(.L_3 - .L_2)
	.align		4
.L_2:
        /*0004*/ 	.word	index@(triton_poi_fused__native_batch_norm_legit_no_training_leaky_relu_12)
        /*0008*/ 	.word	0x00000020


	//----- nvinfo : EIATTR_MIN_STACK_SIZE
	.align		4
.L_3:
        /*000c*/ 	.byte	0x04, 0x12
        /*000e*/ 	.short	(.L_5 - .L_4)
	.align		4
.L_4:
        /*0010*/ 	.word	index@(triton_poi_fused__native_batch_norm_legit_no_training_leaky_relu_12)
        /*0014*/ 	.word	0x00000000


	//----- nvinfo : EIATTR_FRAME_SIZE
	.align		4
.L_5:
        /*0018*/ 	.byte	0x04, 0x11
        /*001a*/ 	.short	(.L_7 - .L_6)
	.align		4
.L_6:
        /*001c*/ 	.word	index@(triton_poi_fused__native_batch_norm_legit_no_training_leaky_relu_12)
        /*0020*/ 	.word	0x00000000


	//----- nvinfo : EIATTR_MIN_STACK_SIZE
	.align		4
.L_7:
        /*0024*/ 	.byte	0x04, 0x12
        /*0026*/ 	.short	(.L_9 - .L_8)
	.align		4
.L_8:
        /*0028*/ 	.word	index@(triton_poi_fused__native_batch_norm_legit_no_training_leaky_relu_12)
        /*002c*/ 	.word	0x00000000
.L_9:


//--------------------- .nv.info.triton_poi_fused__native_batch_norm_legit_no_training_leaky_relu_12 --------------------------
	.section	.nv.info.triton_poi_fused__native_batch_norm_legit_no_training_leaky_relu_12,"",@"SHT_CUDA_INFO"
	.sectionflags	@""
	.align	4


	//----- nvinfo : EIATTR_CUDA_API_VERSION
	.align		4
        /*0000*/ 	.byte	0x04, 0x37
        /*0002*/ 	.short	(.L_11 - .L_10)
.L_10:
        /*0004*/ 	.word	0x0000007c


	//----- nvinfo : EIATTR_KPARAM_INFO
	.align		4
.L_11:
        /*0008*/ 	.byte	0x04, 0x17
        /*000a*/ 	.short	(.L_13 - .L_12)
.L_12:
        /*000c*/ 	.word	0x00000000
        /*0010*/ 	.short	0x0006
        /*0012*/ 	.short	0x0030
        /*0014*/ 	.byte	0x00, 0xf0, 0x11, 0x00


	//----- nvinfo : EIATTR_KPARAM_INFO
	.align		4
.L_13:
        /*0018*/ 	.byte	0x04, 0x17
        /*001a*/ 	.short	(.L_15 - .L_14)
.L_14:
        /*001c*/ 	.word	0x00000000
        /*0020*/ 	.short	0x0005
        /*0022*/ 	.short	0x0028
        /*0024*/ 	.byte	0x00, 0xf4, 0x21, 0x00


	//----- nvinfo : EIATTR_KPARAM_INFO
	.align		4
.L_15:
        /*0028*/ 	.byte	0x04, 0x17
        /*002a*/ 	.short	(.L_17 - .L_16)
.L_16:
        /*002c*/ 	.word	0x00000000
        /*0030*/ 	.short	0x0004
        /*0032*/ 	.short	0x0020
        /*0034*/ 	.byte	0x00, 0xf4, 0x21, 0x00


	//----- nvinfo : EIATTR_KPARAM_INFO
	.align		4
.L_17:
        /*0038*/ 	.byte	0x04, 0x17
        /*003a*/ 	.short	(.L_19 - .L_18)
.L_18:
        /*003c*/ 	.word	0x00000000
        /*0040*/ 	.short	0x0003
        /*0042*/ 	.short	0x0018
        /*0044*/ 	.byte	0x00, 0xf4, 0x21, 0x00


	//----- nvinfo : EIATTR_KPARAM_INFO
	.align		4
.L_19:
        /*0048*/ 	.byte	0x04, 0x17
        /*004a*/ 	.short	(.L_21 - .L_20)
.L_20:
        /*004c*/ 	.word	0x00000000
        /*0050*/ 	.short	0x0002
        /*0052*/ 	.short	0x0010
        /*0054*/ 	.byte	0x00, 0xf4, 0x21, 0x00


	//----- nvinfo : EIATTR_KPARAM_INFO
	.align		4
.L_21:
        /*0058*/ 	.byte	0x04, 0x17
        /*005a*/ 	.short	(.L_23 - .L_22)
.L_22:
        /*005c*/ 	.word	0x00000000
        /*0060*/ 	.short	0x0001
        /*0062*/ 	.short	0x0008
        /*0064*/ 	.byte	0x00, 0xf4, 0x21, 0x00


	//----- nvinfo : EIATTR_KPARAM_INFO
	.align		4
.L_23:
        /*0068*/ 	.byte	0x04, 0x17
        /*006a*/ 	.short	(.L_25 - .L_24)
.L_24:
        /*006c*/ 	.word	0x00000000
        /*0070*/ 	.short	0x0000
        /*0072*/ 	.short	0x0000
        /*0074*/ 	.byte	0x00, 0xf4, 0x21, 0x00


	//----- nvinfo : EIATTR_SPARSE_MMA_MASK
	.align		4
.L_25:
        /*0078*/ 	.byte	0x03, 0x50
        /*007a*/ 	.short	0x0000


	//----- nvinfo : EIATTR_MAXREG_COUNT
	.align		4
        /*007c*/ 	.byte	0x03, 0x1b
        /*007e*/ 	.short	0x00ff


	//----- nvinfo : EIATTR_EXIT_INSTR_OFFSETS
	.align		4
        /*0080*/ 	.byte	0x04, 0x1c
        /*0082*/ 	.short	(.L_27 - .L_26)


	//   ....[0]....
.L_26:
        /*0084*/ 	.word	0x00000710


	//----- nvinfo : EIATTR_REQNTID
	.align		4
.L_27:
        /*0088*/ 	.byte	0x04, 0x10
        /*008a*/ 	.short	(.L_29 - .L_28)
.L_28:
        /*008c*/ 	.word	0x00000080
        /*0090*/ 	.word	0x00000001
        /*0094*/ 	.word	0x00000001


	//----- nvinfo : EIATTR_CBANK_PARAM_SIZE
	.align		4
.L_29:
        /*0098*/ 	.byte	0x03, 0x19
        /*009a*/ 	.short	0x0034


	//----- nvinfo : EIATTR_PARAM_CBANK
	.align		4
        /*009c*/ 	.byte	0x04, 0x0a
        /*009e*/ 	.short	(.L_31 - .L_30)
	.align		4
.L_30:
        /*00a0*/ 	.word	index@(.nv.constant0.triton_poi_fused__native_batch_norm_legit_no_training_leaky_relu_12)
        /*00a4*/ 	.short	0x0210
        /*00a6*/ 	.short	0x0034


	//----- nvinfo : EIATTR_SW_WAR
	.align		4
.L_31:
        /*00a8*/ 	.byte	0x04, 0x36
        /*00aa*/ 	.short	(.L_33 - .L_32)
.L_32:
        /*00ac*/ 	.word	0x00000008
.L_33:


//--------------------- .nv.callgraph             --------------------------
	.section	.nv.callgraph,"",@"SHT_CUDA_CALLGRAPH"
	.align	4
	.sectionentsize	8
	.align		4
        /*0000*/ 	.word	0x00000000
	.align		4
        /*0004*/ 	.word	0xffffffff
	.align		4
        /*0008*/ 	.word	0x00000000
	.align		4
        /*000c*/ 	.word	0xfffffffe
	.align		4
        /*0010*/ 	.word	0x00000000
	.align		4
        /*0014*/ 	.word	0xfffffffd
	.align		4
        /*0018*/ 	.word	0x00000000
	.align		4
        /*001c*/ 	.word	0xfffffffc


//--------------------- .nv.constant4             --------------------------
	.section	.nv.constant4,"a",@progbits
	.align	8
	.align		8
.nv.constant4:
        /*0000*/ 	.dword	_$_str
	.align		8
        /*0008*/ 	.dword	_$_str_$_2


//--------------------- .text.triton_poi_fused__native_batch_norm_legit_no_training_leaky_relu_12 --------------------------
	.section	.text.triton_poi_fused__native_batch_norm_legit_no_training_leaky_relu_12,"ax",@progbits
	.align	128
        .global         triton_poi_fused__native_batch_norm_legit_no_training_leaky_relu_12
        .type           triton_poi_fused__native_batch_norm_legit_no_training_leaky_relu_12,@function
        .size           triton_poi_fused__native_batch_norm_legit_no_training_leaky_relu_12,(.L_x_1 - triton_poi_fused__native_batch_norm_legit_no_training_leaky_relu_12)
        .other          triton_poi_fused__native_batch_norm_legit_no_training_leaky_relu_12,@"STO_CUDA_ENTRY STV_DEFAULT"
triton_poi_fused__native_batch_norm_legit_no_training_leaky_relu_12:
.text.triton_poi_fused__native_batch_norm_legit_no_training_leaky_relu_12:
[----:B------:R-:W-:Y:S01]  /*0000*/  LDC R1, c[0x0][0x28] ;  /* 0x00000a00ff017b82 */ /* 0x000fe20000000800 */
[----:B------:R-:W1:Y:S07]  /*0010*/  S2R R0, SR_TID.X ;  /* 0x0000000000007919 */ /* 0x000e6e0000002100 */
[----:B------:R-:W2:Y:S01]  /*0020*/  LDC.64 R4, c[0x0][0x228] ;  /* 0x00008a00ff047b82 */ /* 0x000ea20000000a00 */
[----:B------:R-:W-:Y:S01]  /*0030*/  ULDC.64 UR4, c[0x0][0x208] ;  /* 0x0000820000047ab9 */ /* 0x000fe20000000a00 */
[----:B------:R-:W3:Y:S06]  /*0040*/  S2R R7, SR_CTAID.X ;  /* 0x0000000000077919 */ /* 0x000eec0000002500 */
[----:B------:R-:W4:Y:S08]  /*0050*/  LDC.64 R16, c[0x0][0x220] ;  /* 0x00008800ff107b82 */ /* 0x000f300000000a00 */
[----:B------:R-:W5:Y:S08]  /*0060*/  LDC.64 R22, c[0x0][0x218] ;  /* 0x00008600ff167b82 */ /* 0x000f700000000a00 */
[----:B------:R-:W5:Y:S01]  /*0070*/  LDC.64 R20, c[0x0][0x230] ;  /* 0x00008c00ff147b82 */ /* 0x000f620000000a00 */
[----:B-1----:R-:W-:-:S07]  /*0080*/  SHF.L.U32 R0, R0, 0x2, RZ ;  /* 0x0000000200007819 */ /* 0x002fce00000006ff */
[----:B------:R-:W1:Y:S01]  /*0090*/  LDC.64 R8, c[0x0][0x238] ;  /* 0x00008e00ff087b82 */ /* 0x000e620000000a00 */
[----:B---3--:R-:W-:Y:S02]  /*00a0*/  SHF.R.S32.HI R3, RZ, 0x15, R7 ;  /* 0x00000015ff037819 */ /* 0x008fe40000011407 */
[----:B------:R-:W-:Y:S02]  /*00b0*/  LOP3.LUT R0, R0, 0x1fc, RZ, 0xc0, !PT ;  /* 0x000001fc00007812 */ /* 0x000fe400078ec0ff */
[----:B------:R-:W-:Y:S02]  /*00c0*/  SGXT R3, R3, 0x1 ;  /* 0x000000010303781a */ /* 0x000fe40000000200 */
[----:B------:R-:W-:-:S04]  /*00d0*/  LEA R0, R7, R0, 0xa ;  /* 0x0000000007007211 */ /* 0x000fc800078e50ff */
[----:B------:R-:W-:-:S04]  /*00e0*/  LEA.HI R3, R3, R0, RZ, 0x7 ;  /* 0x0000000003037211 */ /* 0x000fc800078f38ff */
[----:B------:R-:W-:-:S04]  /*00f0*/  LOP3.LUT R3, R3, 0xffffff80, RZ, 0xc0, !PT ;  /* 0xffffff8003037812 */ /* 0x000fc800078ec0ff */
[----:B------:R-:W-:-:S05]  /*0100*/  IADD3 R24, R0, -R3, RZ ;  /* 0x8000000300187210 */ /* 0x000fca0007ffe0ff */
[----:B--2---:R-:W-:-:S06]  /*0110*/  IMAD.WIDE R4, R24, 0x4, R4 ;  /* 0x0000000418047825 */ /* 0x004fcc00078e0204 */
[----:B------:R-:W2:Y:S01]  /*0120*/  LDG.E.EL.128 R4, desc[UR4][R4.64] ;  /* 0x0000000404047981 */ /* 0x000ea2000c2e1d00 */
[----:B----4-:R-:W-:-:S04]  /*0130*/  IMAD.WIDE R16, R24, 0x4, R16 ;  /* 0x0000000418107825 */ /* 0x010fc800078e0210 */
[----:B-----5:R-:W-:Y:S02]  /*0140*/  IMAD.WIDE R22, R0, 0x4, R22 ;  /* 0x0000000400167825 */ /* 0x020fe400078e0216 */
[----:B------:R-:W3:Y:S02]  /*0150*/  LDG.E.EL.128 R16, desc[UR4][R16.64] ;  /* 0x0000000410107981 */ /* 0x000ee4000c2e1d00 */
[C---:B0-----:R-:W-:Y:S02]  /*0160*/  IMAD.WIDE R20, R24.reuse, 0x4, R20 ;  /* 0x0000000418147825 */ /* 0x041fe400078e0214 */
[----:B------:R-:W3:Y:S02]  /*0170*/  LDG.E.128 R12, desc[UR4][R22.64+0x800] ;  /* 0x00080004160c7981 */ /* 0x000ee4000c1e1d00 */
[----:B-1----:R-:W-:-:S04]  /*0180*/  IMAD.WIDE R24, R24, 0x4, R8 ;  /* 0x0000000418187825 */ /* 0x002fc800078e0208 */
[----:B--2---:R-:W-:Y:S01]  /*0190*/  FADD R2, R4, 9.9999997473787516356e-06 ;  /* 0x3727c5ac04027421 */ /* 0x004fe20000000000 */
[----:B------:R-:W-:Y:S01]  /*01a0*/  FADD R3, R5, 9.9999997473787516356e-06 ;  /* 0x3727c5ac05037421 */ /* 0x000fe20000000000 */
[----:B------:R-:W-:Y:S02]  /*01b0*/  FADD R6, R6, 9.9999997473787516356e-06 ;  /* 0x3727c5ac06067421 */ /* 0x000fe40000000000 */
[----:B------:R0:W1:Y:S08]  /*01c0*/  MUFU.SQRT R10, R2 ;  /* 0x00000002000a7308 */ /* 0x0000700000002000 */
[----:B------:R-:W2:Y:S01]  /*01d0*/  MUFU.SQRT R26, R3 ;  /* 0x00000003001a7308 */ /* 0x000ea20000002000 */
[----:B0-----:R-:W-:Y:S01]  /*01e0*/  HFMA2.MMA R2, -RZ, RZ, 1.625, 0 ;  /* 0x3e800000ff027435 */ /* 0x001fe200000001ff */
[----:B-1----:R-:W-:-:S06]  /*01f0*/  FSETP.GT.AND P0, PT, R10, 8.50705917302346158658e+37, PT ;  /* 0x7e8000000a00780b */ /* 0x002fcc0003f04000 */
[----:B------:R-:W0:Y:S01]  /*0200*/  MUFU.SQRT R6, R6 ;  /* 0x0000000600067308 */ /* 0x000e220000002000 */
[----:B------:R-:W-:Y:S02]  /*0210*/  FSETP.GEU.AND P3, PT, R10, 1.175494350822287508e-38, PT ;  /* 0x008000000a00780b */ /* 0x000fe40003f6e000 */
[C---:B--2---:R-:W-:Y:S02]  /*0220*/  FSETP.GT.AND P1, PT, R26.reuse, 8.50705917302346158658e+37, PT ;  /* 0x7e8000001a00780b */ /* 0x044fe40003f24000 */
[----:B------:R-:W-:Y:S02]  /*0230*/  FSETP.GEU.AND P4, PT, R26, 1.175494350822287508e-38, PT ;  /* 0x008000001a00780b */ /* 0x000fe40003f8e000 */
[----:B------:R-:W-:Y:S01]  /*0240*/  @P0 FMUL R10, R10, 0.25 ;  /* 0x3e8000000a0a0820 */ /* 0x000fe20000400000 */
[----:B0-----:R-:W-:-:S06]  /*0250*/  FSETP.GT.AND P2, PT, R6, 8.50705917302346158658e+37, PT ;  /* 0x7e8000000600780b */ /* 0x001fcc0003f44000 */
[----:B------:R-:W-:Y:S01]  /*0260*/  @!P3 FMUL R10, R10, 16777216 ;  /* 0x4b8000000a0ab820 */ /* 0x000fe20000400000 */
[----:B------:R-:W-:Y:S01]  /*0270*/  FSETP.GEU.AND P5, PT, R6, 1.175494350822287508e-38, PT ;  /* 0x008000000600780b */ /* 0x000fe20003fae000 */
[----:B------:R-:W-:Y:S02]  /*0280*/  @P1 FMUL R26, R26, 0.25 ;  /* 0x3e8000001a1a1820 */ /* 0x000fe40000400000 */
[----:B------:R0:W-:Y:S02]  /*0290*/  MUFU.RCP R3, R10 ;  /* 0x0000000a00037308 */ /* 0x0001e40000001000 */
[----:B------:R-:W-:Y:S01]  /*02a0*/  @!P4 FMUL R26, R26, 16777216 ;  /* 0x4b8000001a1ac820 */ /* 0x000fe20000400000 */
[----:B------:R-:W-:Y:S01]  /*02b0*/  FSEL R27, R2, 1, P1 ;  /* 0x3f800000021b7808 */ /* 0x000fe20000800000 */
[----:B------:R-:W-:-:S04]  /*02c0*/  @P2 FMUL R6, R6, 0.25 ;  /* 0x3e80000006062820 */ /* 0x000fc80000400000 */
[----:B------:R1:W2:Y:S01]  /*02d0*/  MUFU.RCP R4, R26 ;  /* 0x0000001a00047308 */ /* 0x0002a20000001000 */
[----:B0-----:R-:W4:Y:S01]  /*02e0*/  LDG.E.128 R8, desc[UR4][R22.64] ;  /* 0x0000000416087981 */ /* 0x001f22000c1e1d00 */
[----:B------:R-:W-:Y:S01]  /*02f0*/  @!P4 FMUL R27, R27, 16777216 ;  /* 0x4b8000001b1bc820 */ /* 0x000fe20000400000 */
[----:B------:R-:W-:Y:S01]  /*0300*/  @!P5 FMUL R6, R6, 16777216 ;  /* 0x4b8000000606d820 */ /* 0x000fe20000400000 */
[----:B------:R-:W-:-:S04]  /*0310*/  FADD R7, R7, 9.9999997473787516356e-06 ;  /* 0x3727c5ac07077421 */ /* 0x000fc80000000000 */
[----:B------:R-:W-:Y:S01]  /*0320*/  MUFU.RCP R5, R6 ;  /* 0x0000000600057308 */ /* 0x000fe20000001000 */
[----:B-1----:R-:W-:Y:S01]  /*0330*/  FSEL R26, R2, 1, P0 ;  /* 0x3f800000021a7808 */ /* 0x002fe20000000000 */
[----:B------:R-:W5:Y:S04]  /*0340*/  LDG.E.EL.128 R20, desc[UR4][R20.64] ;  /* 0x0000000414147981 */ /* 0x000f68000c2e1d00 */
[----:B------:R-:W-:Y:S01]  /*0350*/  @!P3 FMUL R26, R26, 16777216 ;  /* 0x4b8000001a1ab820 */ /* 0x000fe20000400000 */
[----:B--2---:R-:W-:-:S03]  /*0360*/  FMUL R4, R4, R27 ;  /* 0x0000001b04047220 */ /* 0x004fc60000400000 */
[----:B------:R-:W-:Y:S02]  /*0370*/  FMUL R3, R3, R26 ;  /* 0x0000001a03037220 */ /* 0x000fe40000400000 */
[----:B------:R-:W5:Y:S01]  /*0380*/  LDG.E.EL.128 R24, desc[UR4][R24.64] ;  /* 0x0000000418187981 */ /* 0x000f62000c2e1d00 */
[----:B------:R-:W0:Y:S02]  /*0390*/  MUFU.SQRT R6, R7 ;  /* 0x0000000700067308 */ /* 0x000e240000002000 */
[C---:B0-----:R-:W-:Y:S02]  /*03a0*/  FSETP.GT.AND P0, PT, R6.reuse, 8.50705917302346158658e+37, PT ;  /* 0x7e8000000600780b */ /* 0x041fe40003f04000 */
[----:B------:R-:W-:-:S11]  /*03b0*/  FSETP.GEU.AND P1, PT, R6, 1.175494350822287508e-38, PT ;  /* 0x008000000600780b */ /* 0x000fd60003f2e000 */
[----:B------:R-:W-:-:S04]  /*03c0*/  @P0 FMUL R6, R6, 0.25 ;  /* 0x3e80000006060820 */ /* 0x000fc80000400000 */
[----:B------:R-:W-:-:S06]  /*03d0*/  @!P1 FMUL R6, R6, 16777216 ;  /* 0x4b80000006069820 */ /* 0x000fcc0000400000 */
[----:B------:R-:W0:Y:S01]  /*03e0*/  MUFU.RCP R6, R6 ;  /* 0x0000000600067308 */ /* 0x000e220000001000 */
[C---:B------:R-:W-:Y:S02]  /*03f0*/  FSEL R29, R2.reuse, 1, P0 ;  /* 0x3f800000021d7808 */ /* 0x040fe40000000000 */
[----:B------:R-:W-:-:S03]  /*0400*/  FSEL R28, R2, 1, P2 ;  /* 0x3f800000021c7808 */ /* 0x000fc60001000000 */
[----:B------:R-:W-:Y:S01]  /*0410*/  @!P1 FMUL R29, R29, 16777216 ;  /* 0x4b8000001d1d9820 */ /* 0x000fe20000400000 */
[----:B---3--:R-:W-:Y:S01]  /*0420*/  FADD R15, R15, -R19 ;  /* 0x800000130f0f7221 */ /* 0x008fe20000000000 */
[----:B------:R-:W-:Y:S02]  /*0430*/  FADD R12, R12, -R16 ;  /* 0x800000100c0c7221 */ /* 0x000fe40000000000 */
[----:B0-----:R-:W-:Y:S01]  /*0440*/  FMUL R2, R6, R29 ;  /* 0x0000001d06027220 */ /* 0x001fe20000400000 */
[----:B------:R-:W-:Y:S01]  /*0450*/  @!P5 FMUL R28, R28, 16777216 ;  /* 0x4b8000001c1cd820 */ /* 0x000fe20000400000 */
[----:B------:R-:W-:Y:S01]  /*0460*/  FADD R14, R14, -R18 ;  /* 0x800000120e0e7221 */ /* 0x000fe20000000000 */
[----:B------:R-:W-:Y:S02]  /*0470*/  FADD R13, R13, -R17 ;  /* 0x800000110d0d7221 */ /* 0x000fe40000000000 */
[----:B------:R-:W-:Y:S01]  /*0480*/  FMUL R5, R5, R28 ;  /* 0x0000001c05057220 */ /* 0x000fe20000400000 */
[----:B----4-:R-:W-:Y:S01]  /*0490*/  FADD R11, R11, -R19 ;  /* 0x800000130b0b7221 */ /* 0x010fe20000000000 */
[----:B------:R-:W-:Y:S01]  /*04a0*/  FADD R8, R8, -R16 ;  /* 0x8000001008087221 */ /* 0x000fe20000000000 */
[----:B------:R-:W-:-:S02]  /*04b0*/  FADD R16, R10, -R18 ;  /* 0x800000120a107221 */ /* 0x000fc40000000000 */
[C---:B------:R-:W-:Y:S01]  /*04c0*/  FMUL R10, R2.reuse, R11 ;  /* 0x0000000b020a7220 */ /* 0x040fe20000400000 */
[----:B------:R-:W-:Y:S01]  /*04d0*/  FMUL R2, R2, R15 ;  /* 0x0000000f02027220 */ /* 0x000fe20000400000 */
[----:B------:R-:W-:Y:S01]  /*04e0*/  FADD R9, R9, -R17 ;  /* 0x8000001109097221 */ /* 0x000fe20000000000 */
[C---:B------:R-:W-:Y:S01]  /*04f0*/  FMUL R17, R3.reuse, R8 ;  /* 0x0000000803117220 */ /* 0x040fe20000400000 */
[----:B------:R-:W-:Y:S01]  /*0500*/  FMUL R11, R3, R12 ;  /* 0x0000000c030b7220 */ /* 0x000fe20000400000 */
[C---:B------:R-:W-:Y:S01]  /*0510*/  FMUL R15, R5.reuse, R16 ;  /* 0x00000010050f7220 */ /* 0x040fe20000400000 */
[----:B------:R-:W-:Y:S01]  /*0520*/  FMUL R5, R5, R14 ;  /* 0x0000000e05057220 */ /* 0x000fe20000400000 */
[--C-:B-----5:R-:W-:Y:S02]  /*0530*/  FFMA R7, R23, R2, R27.reuse ;  /* 0x0000000217077223 */ /* 0x120fe4000000001b */
[----:B------:R-:W0:Y:S03]  /*0540*/  LDC.64 R2, c[0x0][0x210] ;  /* 0x00008400ff027b82 */ /* 0x000e260000000a00 */
[----:B------:R-:W-:Y:S01]  /*0550*/  FSETP.GT.AND P6, PT, R7, RZ, PT ;  /* 0x000000ff0700720b */ /* 0x000fe20003fc4000 */
[C---:B------:R-:W-:Y:S01]  /*0560*/  FMUL R14, R4.reuse, R9 ;  /* 0x00000009040e7220 */ /* 0x040fe20000400000 */
[----:B------:R-:W-:Y:S01]  /*0570*/  FMUL R12, R4, R13 ;  /* 0x0000000d040c7220 */ /* 0x000fe20000400000 */
[----:B------:R-:W-:Y:S01]  /*0580*/  FFMA R4, R20, R11, R24 ;  /* 0x0000000b14047223 */ /* 0x000fe20000000018 */
[----:B------:R-:W-:Y:S01]  /*0590*/  FFMA R6, R22, R5, R26 ;  /* 0x0000000516067223 */ /* 0x000fe2000000001a */
[----:B------:R-:W-:Y:S01]  /*05a0*/  FFMA R11, R23, R10, R27 ;  /* 0x0000000a170b7223 */ /* 0x000fe2000000001b */
[----:B------:R-:W-:Y:S01]  /*05b0*/  FFMA R8, R20, R17, R24 ;  /* 0x0000001114087223 */ /* 0x000fe20000000018 */
[C-C-:B------:R-:W-:Y:S01]  /*05c0*/  FFMA R5, R21.reuse, R12, R25.reuse ;  /* 0x0000000c15057223 */ /* 0x140fe20000000019 */
[----:B------:R-:W-:Y:S01]  /*05d0*/  FFMA R10, R22, R15, R26 ;  /* 0x0000000f160a7223 */ /* 0x000fe2000000001a */
[----:B------:R-:W-:Y:S01]  /*05e0*/  FFMA R9, R21, R14, R25 ;  /* 0x0000000e15097223 */ /* 0x000fe20000000019 */
[----:B------:R-:W-:-:S02]  /*05f0*/  FSETP.GT.AND P5, PT, R6, RZ, PT ;  /* 0x000000ff0600720b */ /* 0x000fc40003fa4000 */
[----:B------:R-:W-:Y:S01]  /*0600*/  FSETP.GT.AND P4, PT, R5, RZ, PT ;  /* 0x000000ff0500720b */ /* 0x000fe20003f84000 */
[----:B------:R-:W-:Y:S01]  /*0610*/  @!P6 FMUL R7, R7, 0.10000000149011611938 ;  /* 0x3dcccccd0707e820 */ /* 0x000fe20000400000 */
[----:B------:R-:W-:Y:S02]  /*0620*/  FSETP.GT.AND P3, PT, R11, RZ, PT ;  /* 0x000000ff0b00720b */ /* 0x000fe40003f64000 */
[----:B------:R-:W-:Y:S02]  /*0630*/  FSETP.GT.AND P2, PT, R10, RZ, PT ;  /* 0x000000ff0a00720b */ /* 0x000fe40003f44000 */
[----:B------:R-:W-:Y:S02]  /*0640*/  FSETP.GT.AND P1, PT, R9, RZ, PT ;  /* 0x000000ff0900720b */ /* 0x000fe40003f24000 */
[----:B------:R-:W-:Y:S02]  /*0650*/  FSETP.GT.AND P0, PT, R8, RZ, PT ;  /* 0x000000ff0800720b */ /* 0x000fe40003f04000 */
[----:B------:R-:W-:Y:S01]  /*0660*/  FSETP.GT.AND P6, PT, R4, RZ, PT ;  /* 0x000000ff0400720b */ /* 0x000fe20003fc4000 */
[----:B0-----:R-:W-:-:S04]  /*0670*/  IMAD.WIDE R2, R0, 0x4, R2 ;  /* 0x0000000400027825 */ /* 0x001fc800078e0202 */
[----:B------:R-:W-:Y:S01]  /*0680*/  @!P5 FMUL R6, R6, 0.10000000149011611938 ;  /* 0x3dcccccd0606d820 */ /* 0x000fe20000400000 */
[----:B------:R-:W-:Y:S01]  /*0690*/  @!P4 FMUL R5, R5, 0.10000000149011611938 ;  /* 0x3dcccccd0505c820 */ /* 0x000fe20000400000 */
[----:B------:R-:W-:Y:S01]  /*06a0*/  @!P3 FMUL R11, R11, 0.10000000149011611938 ;  /* 0x3dcccccd0b0bb820 */ /* 0x000fe20000400000 */
[----:B------:R-:W-:Y:S01]  /*06b0*/  @!P2 FMUL R10, R10, 0.10000000149011611938 ;  /* 0x3dcccccd0a0aa820 */ /* 0x000fe20000400000 */
[----:B------:R-:W-:Y:S02]  /*06c0*/  @!P1 FMUL R9, R9, 0.10000000149011611938 ;  /* 0x3dcccccd09099820 */ /* 0x000fe40000400000 */
[----:B------:R-:W-:Y:S02]  /*06d0*/  @!P0 FMUL R8, R8, 0.10000000149011611938 ;  /* 0x3dcccccd08088820 */ /* 0x000fe40000400000 */
[----:B------:R-:W-:-:S03]  /*06e0*/  @!P6 FMUL R4, R4, 0.10000000149011611938 ;  /* 0x3dcccccd0404e820 */ /* 0x000fc60000400000 */
[----:B------:R-:W-:Y:S04]  /*06f0*/  STG.E.128 desc[UR4][R2.64], R8 ;  /* 0x0000000802007986 */ /* 0x000fe8000c101d04 */
[----:B------:R-:W-:Y:S01]  /*0700*/  STG.E.128 desc[UR4][R2.64+0x800], R4 ;  /* 0x0008000402007986 */ /* 0x000fe2000c101d04 */
[----:B------:R-:W-:Y:S05]  /*0710*/  EXIT ;  /* 0x000000000000794d */ /* 0x000fea0003800000 */
.L_x_0:
[----:B------:R-:W-:-:S00]  /*0720*/  BRA `(.L_x_0) ;  /* 0xfffffffc00fc7947 */ /* 0x000fc0000383ffff */
[----:B------:R-:W-:-:S00]  /*0730*/  NOP ;  /* 0x0000000000007918 */ /* 0x000fc00000000000 */
        /* <DEDUP_REMOVED lines=12> */
.L_x_1:


//--------------------- .nv.global.init           --------------------------
	.section	.nv.global.init,"aw",@progbits
.nv.global.init:
	.type		_$_str,@object
	.size		_$_str,(_$_str_$_2 - _$_str)
_$_str:
        /*0000*/ 	.byte	0x5f, 0x5f, 0x43, 0x55, 0x44, 0x41, 0x5f, 0x46, 0x54, 0x5a, 0x00
	.type		_$_str_$_2,@object
	.size		_$_str_$_2,(.L_1 - _$_str_$_2)
_$_str_$_2:
        /*000b*/ 	.byte	0x5f, 0x5f, 0x43, 0x55, 0x44, 0x41, 0x5f, 0x50, 0x52, 0x45, 0x43, 0x5f, 0x53, 0x51, 0x52, 0x54
        /*001b*/ 	.byte	0x00
.L_1:


//--------------------- .nv.constant0.triton_poi_fused__native_batch_norm_legit_no_training_leaky_relu_12 --------------------------
	.section	.nv.constant0.triton_poi_fused__native_batch_norm_legit_no_training_leaky_relu_12,"a",@progbits
	.sectionflags	@""
	.align	4
.nv.constant0.triton_poi_fused__native_batch_norm_legit_no_training_leaky_relu_12:
	.zero		580
